//
// Generated by NVIDIA NVVM Compiler
//
// Compiler Build ID: CL-36424714
// Cuda compilation tools, release 13.0, V13.0.88
// Based on NVVM 20.0.0
//

.version 9.0
.target sm_100
.address_size 64

	// .globl	_Z4funcPiiiy
.global .align 4 .b8 best[4];
.global .align 8 .b8 counter[8];
.const .align 4 .b8 mat[38400];

.visible .entry _Z4funcPiiiy(
	.param .u64 .ptr .align 1 _Z4funcPiiiy_param_0,
	.param .u32 _Z4funcPiiiy_param_1,
	.param .u32 _Z4funcPiiiy_param_2,
	.param .u64 _Z4funcPiiiy_param_3
)
{
	.reg .pred 	%p<29>;
	.reg .b32 	%r<349>;
	.reg .b64 	%rd<74>;

	ld.param.u64 	%rd26, [_Z4funcPiiiy_param_0];
	ld.param.u32 	%r170, [_Z4funcPiiiy_param_1];
	ld.param.u32 	%r171, [_Z4funcPiiiy_param_2];
	cvta.to.global.u64 	%rd28, %rd26;
	mov.u32 	%r172, %ctaid.x;
	cvt.u64.u32 	%rd72, %r172;
	mov.u32 	%r1, %tid.x;
	mul.wide.u32 	%rd29, %r1, 4;
	add.s64 	%rd2, %rd28, %rd29;
	mul.lo.s32 	%r2, %r170, 100;
	mul.lo.s32 	%r3, %r171, 100;
	add.s32 	%r4, %r2, -100;
	max.s32 	%r173, %r4, 100;
	add.s32 	%r174, %r173, -1;
	mul.hi.u32 	%r175, %r174, 1374389535;
	shr.u32 	%r176, %r175, 5;
	add.s32 	%r177, %r176, 1;
	and.b32  	%r5, %r177, 3;
	and.b32  	%r6, %r176, 3;
	and.b32  	%r7, %r176, 1;
	and.b32  	%r178, %r177, 134217724;
	neg.s32 	%r8, %r178;
$L__BB0_1:
	setp.eq.s32 	%p1, %r171, 0;
	ld.global.u32 	%r9, [best];
	mov.u32 	%r348, %r9;
	@%p1 bra 	$L__BB0_39;
	setp.lt.s32 	%p2, %r170, 2;
	ld.global.u32 	%r260, [%rd2];
	ld.global.u32 	%r259, [%rd2+128];
	ld.global.u32 	%r258, [%rd2+256];
	mov.b32 	%r295, 0;
	mov.u32 	%r296, %r295;
	mov.u32 	%r297, %r295;
	mov.u32 	%r301, %r295;
	@%p2 bra 	$L__BB0_20;
	setp.lt.s32 	%p3, %r4, 301;
	mov.b32 	%r301, 0;
	mov.u32 	%r297, %r301;
	mov.u32 	%r296, %r301;
	mov.u32 	%r295, %r301;
	@%p3 bra 	$L__BB0_7;
	ld.param.u64 	%rd59, [_Z4funcPiiiy_param_0];
	cvta.to.global.u64 	%rd31, %rd59;
	mul.wide.u32 	%rd32, %r1, 4;
	add.s64 	%rd33, %rd32, %rd31;
	add.s64 	%rd68, %rd33, 928;
	mov.b32 	%r301, 0;
	mov.u32 	%r302, %r8;
	mov.u64 	%rd69, %rd72;
$L__BB0_5:
	.pragma "nounroll";
	and.b64  	%rd34, %rd69, 1;
	setp.eq.b64 	%p4, %rd34, 1;
	not.pred 	%p5, %p4;
	@%p5 bra 	$L__BB0_21;
	ld.global.u32 	%r183, [%rd68+-528];
	add.s32 	%r260, %r183, %r260;
	ld.global.u32 	%r184, [%rd68+-400];
	add.s32 	%r259, %r184, %r259;
	ld.global.u32 	%r185, [%rd68+-272];
	add.s32 	%r258, %r185, %r258;
	bra.uni 	$L__BB0_22;
$L__BB0_7:
	setp.eq.s32 	%p10, %r5, 0;
	@%p10 bra 	$L__BB0_20;
	setp.eq.s32 	%p11, %r6, 0;
	@%p11 bra 	$L__BB0_15;
	and.b64  	%rd39, %rd72, 1;
	setp.eq.b64 	%p12, %rd39, 1;
	not.pred 	%p13, %p12;
	mul.wide.u32 	%rd40, %r301, 4;
	add.s64 	%rd7, %rd2, %rd40;
	@%p13 bra 	$L__BB0_11;
	ld.global.u32 	%r208, [%rd7+400];
	add.s32 	%r260, %r208, %r260;
	ld.global.u32 	%r209, [%rd7+528];
	add.s32 	%r259, %r209, %r259;
	ld.global.u32 	%r210, [%rd7+656];
	add.s32 	%r258, %r210, %r258;
	bra.uni 	$L__BB0_12;
$L__BB0_11:
	ld.global.u32 	%r211, [%rd7+400];
	add.s32 	%r297, %r211, %r297;
	ld.global.u32 	%r212, [%rd7+528];
	add.s32 	%r296, %r212, %r296;
	ld.global.u32 	%r213, [%rd7+656];
	add.s32 	%r295, %r213, %r295;
$L__BB0_12:
	shr.u64 	%rd8, %rd72, 2;
	add.s32 	%r301, %r301, 200;
	and.b64  	%rd41, %rd72, 2;
	setp.eq.s64 	%p14, %rd41, 0;
	@%p14 bra 	$L__BB0_14;
	ld.global.u32 	%r214, [%rd7+800];
	add.s32 	%r260, %r214, %r260;
	ld.global.u32 	%r215, [%rd7+928];
	add.s32 	%r259, %r215, %r259;
	ld.global.u32 	%r216, [%rd7+1056];
	add.s32 	%r258, %r216, %r258;
	mov.u64 	%rd72, %rd8;
	bra.uni 	$L__BB0_15;
$L__BB0_14:
	ld.global.u32 	%r217, [%rd7+800];
	add.s32 	%r297, %r217, %r297;
	ld.global.u32 	%r218, [%rd7+928];
	add.s32 	%r296, %r218, %r296;
	ld.global.u32 	%r219, [%rd7+1056];
	add.s32 	%r295, %r219, %r295;
	mov.u64 	%rd72, %rd8;
$L__BB0_15:
	setp.ne.s32 	%p15, %r7, 0;
	@%p15 bra 	$L__BB0_20;
	and.b64  	%rd42, %rd72, 1;
	setp.eq.b64 	%p16, %rd42, 1;
	not.pred 	%p17, %p16;
	@%p17 bra 	$L__BB0_18;
	mul.wide.u32 	%rd43, %r301, 4;
	add.s64 	%rd44, %rd2, %rd43;
	ld.global.u32 	%r220, [%rd44+400];
	add.s32 	%r260, %r220, %r260;
	ld.global.u32 	%r221, [%rd44+528];
	add.s32 	%r259, %r221, %r259;
	ld.global.u32 	%r222, [%rd44+656];
	add.s32 	%r258, %r222, %r258;
	bra.uni 	$L__BB0_19;
$L__BB0_18:
	mul.wide.u32 	%rd45, %r301, 4;
	add.s64 	%rd46, %rd2, %rd45;
	ld.global.u32 	%r223, [%rd46+400];
	add.s32 	%r297, %r223, %r297;
	ld.global.u32 	%r224, [%rd46+528];
	add.s32 	%r296, %r224, %r296;
	ld.global.u32 	%r225, [%rd46+656];
	add.s32 	%r295, %r225, %r295;
$L__BB0_19:
	shr.u64 	%rd72, %rd72, 1;
	add.s32 	%r301, %r301, 100;
$L__BB0_20:
	mov.u32 	%r348, %r9;
	bra.uni 	$L__BB0_33;
$L__BB0_21:
	ld.global.u32 	%r186, [%rd68+-528];
	add.s32 	%r297, %r186, %r297;
	ld.global.u32 	%r187, [%rd68+-400];
	add.s32 	%r296, %r187, %r296;
	ld.global.u32 	%r188, [%rd68+-272];
	add.s32 	%r295, %r188, %r295;
$L__BB0_22:
	shr.u64 	%rd72, %rd69, 4;
	and.b64  	%rd35, %rd69, 2;
	setp.eq.s64 	%p6, %rd35, 0;
	@%p6 bra 	$L__BB0_24;
	ld.global.u32 	%r189, [%rd68+-128];
	add.s32 	%r260, %r189, %r260;
	ld.global.u32 	%r190, [%rd68];
	add.s32 	%r259, %r190, %r259;
	ld.global.u32 	%r191, [%rd68+128];
	add.s32 	%r258, %r191, %r258;
	bra.uni 	$L__BB0_25;
$L__BB0_24:
	ld.global.u32 	%r192, [%rd68+-128];
	add.s32 	%r297, %r192, %r297;
	ld.global.u32 	%r193, [%rd68];
	add.s32 	%r296, %r193, %r296;
	ld.global.u32 	%r194, [%rd68+128];
	add.s32 	%r295, %r194, %r295;
$L__BB0_25:
	and.b64  	%rd36, %rd69, 4;
	setp.eq.s64 	%p7, %rd36, 0;
	@%p7 bra 	$L__BB0_27;
	ld.global.u32 	%r195, [%rd68+272];
	add.s32 	%r260, %r195, %r260;
	ld.global.u32 	%r196, [%rd68+400];
	add.s32 	%r259, %r196, %r259;
	ld.global.u32 	%r197, [%rd68+528];
	add.s32 	%r258, %r197, %r258;
	bra.uni 	$L__BB0_28;
$L__BB0_27:
	ld.global.u32 	%r198, [%rd68+272];
	add.s32 	%r297, %r198, %r297;
	ld.global.u32 	%r199, [%rd68+400];
	add.s32 	%r296, %r199, %r296;
	ld.global.u32 	%r200, [%rd68+528];
	add.s32 	%r295, %r200, %r295;
$L__BB0_28:
	and.b64  	%rd37, %rd69, 8;
	setp.eq.s64 	%p8, %rd37, 0;
	@%p8 bra 	$L__BB0_30;
	ld.global.u32 	%r201, [%rd68+672];
	add.s32 	%r260, %r201, %r260;
	ld.global.u32 	%r202, [%rd68+800];
	add.s32 	%r259, %r202, %r259;
	ld.global.u32 	%r203, [%rd68+928];
	add.s32 	%r258, %r203, %r258;
	bra.uni 	$L__BB0_31;
$L__BB0_30:
	ld.global.u32 	%r204, [%rd68+672];
	add.s32 	%r297, %r204, %r297;
	ld.global.u32 	%r205, [%rd68+800];
	add.s32 	%r296, %r205, %r296;
	ld.global.u32 	%r206, [%rd68+928];
	add.s32 	%r295, %r206, %r295;
$L__BB0_31:
	add.s32 	%r302, %r302, 4;
	add.s64 	%rd68, %rd68, 1600;
	add.s32 	%r301, %r301, 400;
	setp.eq.s32 	%p9, %r302, 0;
	mov.u64 	%rd69, %rd72;
	@%p9 bra 	$L__BB0_7;
	bra.uni 	$L__BB0_5;
$L__BB0_32:
	shl.b64 	%rd72, %rd72, 1;
	add.s64 	%rd51, %rd2, %rd48;
	ld.global.u32 	%r240, [%rd51+400];
	add.s32 	%r260, %r240, %r260;
	ld.global.u32 	%r241, [%rd51+528];
	add.s32 	%r259, %r241, %r259;
	ld.global.u32 	%r242, [%rd51+656];
	add.s32 	%r258, %r242, %r258;
	mov.u32 	%r301, %r344;
$L__BB0_33:
	add.s32 	%r344, %r301, 100;
	abs.s32 	%r226, %r260;
	abs.s32 	%r227, %r259;
	abs.s32 	%r228, %r258;
	add.s32 	%r229, %r227, %r228;
	add.s32 	%r230, %r229, %r226;
	mov.b32 	%r231, -1;
	redux.sync.add.s32 %r147, %r230, %r231;
	abs.s32 	%r232, %r297;
	abs.s32 	%r233, %r296;
	abs.s32 	%r234, %r295;
	add.s32 	%r235, %r233, %r234;
	add.s32 	%r236, %r235, %r232;
	redux.sync.add.s32 %r148, %r236, %r231;
	setp.ne.s32 	%p18, %r344, %r3;
	@%p18 bra 	$L__BB0_35;
	add.s32 	%r243, %r148, %r147;
	max.s32 	%r348, %r348, %r243;
	mov.u32 	%r344, %r3;
	bra.uni 	$L__BB0_36;
$L__BB0_35:
	ld.param.u64 	%rd60, [_Z4funcPiiiy_param_0];
	add.s32 	%r237, %r148, %r147;
	cvta.to.global.u64 	%rd47, %rd60;
	mul.wide.s32 	%rd48, %r301, 4;
	add.s64 	%rd49, %rd47, %rd48;
	ld.global.u32 	%r238, [%rd49+784];
	add.s32 	%r239, %r237, %r238;
	setp.gt.s32 	%p19, %r239, %r348;
	@%p19 bra 	$L__BB0_32;
$L__BB0_36:
	setp.eq.s32 	%p20, %r344, %r2;
	@%p20 bra 	$L__BB0_39;
$L__BB0_37:
	add.s32 	%r301, %r344, -100;
	and.b64  	%rd52, %rd72, 1;
	setp.eq.b64 	%p21, %rd52, 1;
	not.pred 	%p22, %p21;
	@%p22 bra 	$L__BB0_45;
	shr.u64 	%rd72, %rd72, 1;
	mul.wide.s32 	%rd53, %r344, 4;
	add.s64 	%rd54, %rd2, %rd53;
	ld.global.u32 	%r244, [%rd54+-400];
	sub.s32 	%r297, %r297, %r244;
	ld.global.u32 	%r245, [%rd54+-272];
	sub.s32 	%r296, %r296, %r245;
	ld.global.u32 	%r246, [%rd54+-144];
	sub.s32 	%r295, %r295, %r246;
	setp.eq.s32 	%p23, %r301, %r2;
	mov.u32 	%r344, %r301;
	@%p23 bra 	$L__BB0_39;
	bra.uni 	$L__BB0_37;
$L__BB0_39:
	setp.ne.s32 	%p24, %r1, 0;
	@%p24 bra 	$L__BB0_43;
	setp.le.s32 	%p25, %r348, %r9;
	@%p25 bra 	$L__BB0_42;
	atom.global.max.s32 	%r250, [best], %r348;
$L__BB0_42:
	atom.global.add.u64 	%rd72, [counter], 1;
$L__BB0_43:
	ld.param.u64 	%rd61, [_Z4funcPiiiy_param_3];
	// begin inline asm
	mov.b64 {%r251,%r252}, %rd72;
	// end inline asm
	shfl.sync.idx.b32	%r254|%p26, %r252, 0, 31, -1;
	shfl.sync.idx.b32	%r253|%p27, %r251, 0, 31, -1;
	// begin inline asm
	mov.b64 %rd72, {%r253,%r254};
	// end inline asm
	setp.lt.u64 	%p28, %rd72, %rd61;
	@%p28 bra 	$L__BB0_1;
	ret;
$L__BB0_45:
	add.s64 	%rd72, %rd72, 1;
	mul.wide.s32 	%rd55, %r344, 4;
	add.s64 	%rd56, %rd2, %rd55;
	ld.global.u32 	%r247, [%rd56+-400];
	sub.s32 	%r260, %r260, %r247;
	add.s32 	%r297, %r247, %r297;
	ld.global.u32 	%r248, [%rd56+-272];
	sub.s32 	%r259, %r259, %r248;
	add.s32 	%r296, %r248, %r296;
	ld.global.u32 	%r249, [%rd56+-144];
	sub.s32 	%r258, %r258, %r249;
	add.s32 	%r295, %r249, %r295;
	bra.uni 	$L__BB0_33;

}


// ===== COMPILED SASS (sm_100) =====

	.target	sm_100

	.elftype	@"ET_EXEC"


//--------------------- .note.nv.tkinfo           --------------------------
	.section	.note.nv.tkinfo,"",@"SHT_NOTE"
	.sectionflags	@"SHF_NOTE_NV_TKINFO"
	.tkinfo
        /*0018*/ 	.word	0x00000002
        /*0030*/ 	.string	""
        /*0030*/ 	.string	"ptxas"
        /*0030*/ 	.string	"Cuda compilation tools, release 13.0, V13.0.88"
        /*0030*/ 	.string	"Build cuda_13.0.r13.0/compiler.36424714_0"
        /*0030*/ 	.string	"-arch sm_100 -m 64 "



//--------------------- .note.nv.cuinfo           --------------------------
	.section	.note.nv.cuinfo,"",@"SHT_NOTE"
	.sectionflags	@"SHF_NOTE_NV_CUINFO"
        /*0018*/ 	.short	0x0002
        /*001a*/ 	.short	0x0064
        /*001c*/ 	.short	0x0082
	.zero		2


//--------------------- .nv.info                  --------------------------
	.section	.nv.info,"",@"SHT_CUDA_INFO"
	.align	4


	//----- nvinfo : EIATTR_REGCOUNT
	.align		4
        /*0000*/ 	.byte	0x04, 0x2f
        /*0002*/ 	.short	(.L_4 - .L_3)
	.align		4
.L_3:
        /*0004*/ 	.word	index@(_Z4funcPiiiy)
        /*0008*/ 	.word	0x0000001e


	//----- nvinfo : EIATTR_FRAME_SIZE
	.align		4
.L_4:
        /*000c*/ 	.byte	0x04, 0x11
        /*000e*/ 	.short	(.L_6 - .L_5)
	.align		4
.L_5:
        /*0010*/ 	.word	index@(_Z4funcPiiiy)
        /*0014*/ 	.word	0x00000000


	//----- nvinfo : EIATTR_MIN_STACK_SIZE
	.align		4
.L_6:
        /*0018*/ 	.byte	0x04, 0x12
        /*001a*/ 	.short	(.L_8 - .L_7)
	.align		4
.L_7:
        /*001c*/ 	.word	index@(_Z4funcPiiiy)
        /*0020*/ 	.word	0x00000000
.L_8:


//--------------------- .nv.compat                --------------------------
	.section	.nv.compat,"",@"SHT_CUDA_COMPAT_INFO"
	.align	4
        /*0000*/ 	.byte	0x02, 0x09, 0x00, 0x00, 0x02, 0x02, 0x01, 0x00, 0x02, 0x05, 0x05, 0x00, 0x03, 0x07, 0x01, 0x01
        /*0010*/ 	.byte	0x02, 0x03, 0x00, 0x00, 0x02, 0x06, 0x01, 0x00, 0x04, 0x0b, 0x08, 0x00, 0x09, 0x00, 0x00, 0x00
        /*0020*/ 	.byte	0x00, 0x00, 0x00, 0x00


//--------------------- .nv.info._Z4funcPiiiy     --------------------------
	.section	.nv.info._Z4funcPiiiy,"",@"SHT_CUDA_INFO"
	.sectionflags	@""
	.align	4


	//----- nvinfo : EIATTR_CUDA_API_VERSION
	.align		4
        /*0000*/ 	.byte	0x04, 0x37
        /*0002*/ 	.short	(.L_10 - .L_9)
.L_9:
        /*0004*/ 	.word	0x00000082


	//----- nvinfo : EIATTR_KPARAM_INFO
	.align		4
.L_10:
        /*0008*/ 	.byte	0x04, 0x17
        /*000a*/ 	.short	(.L_12 - .L_11)
.L_11:
        /*000c*/ 	.word	0x00000000
        /*0010*/ 	.short	0x0003
        /*0012*/ 	.short	0x0010
        /*0014*/ 	.byte	0x00, 0xf0, 0x21, 0x00


	//----- nvinfo : EIATTR_KPARAM_INFO
	.align		4
.L_12:
        /*0018*/ 	.byte	0x04, 0x17
        /*001a*/ 	.short	(.L_14 - .L_13)
.L_13:
        /*001c*/ 	.word	0x00000000
        /*0020*/ 	.short	0x0002
        /*0022*/ 	.short	0x000c
        /*0024*/ 	.byte	0x00, 0xf0, 0x11, 0x00


	//----- nvinfo : EIATTR_KPARAM_INFO
	.align		4
.L_14:
        /*0028*/ 	.byte	0x04, 0x17
        /*002a*/ 	.short	(.L_16 - .L_15)
.L_15:
        /*002c*/ 	.word	0x00000000
        /*0030*/ 	.short	0x0001
        /*0032*/ 	.short	0x0008
        /*0034*/ 	.byte	0x00, 0xf0, 0x11, 0x00


	//----- nvinfo : EIATTR_KPARAM_INFO
	.align		4
.L_16:
        /*0038*/ 	.byte	0x04, 0x17
        /*003a*/ 	.short	(.L_18 - .L_17)
.L_17:
        /*003c*/ 	.word	0x00000000
        /*0040*/ 	.short	0x0000
        /*0042*/ 	.short	0x0000
        /*0044*/ 	.byte	0x00, 0xf5, 0x21, 0x00


	//----- nvinfo : EIATTR_SPARSE_MMA_MASK
	.align		4
.L_18:
        /*0048*/ 	.byte	0x03, 0x50
        /*004a*/ 	.short	0x0000


	//----- nvinfo : EIATTR_MAXREG_COUNT
	.align		4
        /*004c*/ 	.byte	0x03, 0x1b
        /*004e*/ 	.short	0x00ff


	//----- nvinfo : EIATTR_MERCURY_ISA_VERSION
	.align		4
        /*0050*/ 	.byte	0x03, 0x5f
        /*0052*/ 	.short	0x0101


	//----- nvinfo : EIATTR_COOP_GROUP_MASK_REGIDS
	.align		4
        /*0054*/ 	.byte	0x04, 0x29
        /*0056*/ 	.short	(.L_20 - .L_19)


	//   ....[0]....
.L_19:
        /*0058*/ 	.word	0xffffffff


	//   ....[1]....
        /*005c*/ 	.word	0xffffffff


	//   ....[2]....
        /*0060*/ 	.word	0xffffffff


	//   ....[3]....
        /*0064*/ 	.word	0xffffffff


	//----- nvinfo : EIATTR_COOP_GROUP_INSTR_OFFSETS
	.align		4
.L_20:
        /*0068*/ 	.byte	0x04, 0x28
        /*006a*/ 	.short	(.L_22 - .L_21)


	//   ....[0]....
.L_21:
        /*006c*/ 	.word	0x00000970


	//   ....[1]....
        /*0070*/ 	.word	0x000009a0


	//   ....[2]....
        /*0074*/ 	.word	0x00000e20


	//   ....[3]....
        /*0078*/ 	.word	0x00000e40


	//----- nvinfo : EIATTR_VRC_CTA_INIT_COUNT
	.align		4
.L_22:
        /*007c*/ 	.byte	0x02, 0x4a
	.zero		1
	.zero		1


	//----- nvinfo : EIATTR_EXIT_INSTR_OFFSETS
	.align		4
        /*0080*/ 	.byte	0x04, 0x1c
        /*0082*/ 	.short	(.L_24 - .L_23)


	//   ....[0]....
.L_23:
        /*0084*/ 	.word	0x00000e80


	//----- nvinfo : EIATTR_CRS_STACK_SIZE
	.align		4
.L_24:
        /*0088*/ 	.byte	0x04, 0x1e
        /*008a*/ 	.short	(.L_26 - .L_25)
.L_25:
        /*008c*/ 	.word	0x00000000


	//----- nvinfo : EIATTR_CBANK_PARAM_SIZE
	.align		4
.L_26:
        /*0090*/ 	.byte	0x03, 0x19
        /*0092*/ 	.short	0x0018


	//----- nvinfo : EIATTR_PARAM_CBANK
	.align		4
        /*0094*/ 	.byte	0x04, 0x0a
        /*0096*/ 	.short	(.L_28 - .L_27)
	.align		4
.L_27:
        /*0098*/ 	.word	index@(.nv.constant0._Z4funcPiiiy)
        /*009c*/ 	.short	0x0380
        /*009e*/ 	.short	0x0018


	//----- nvinfo : EIATTR_SW_WAR
	.align		4
.L_28:
        /*00a0*/ 	.byte	0x04, 0x36
        /*00a2*/ 	.short	(.L_30 - .L_29)
.L_29:
        /*00a4*/ 	.word	0x00000008
.L_30:


//--------------------- .nv.callgraph             --------------------------
	.section	.nv.callgraph,"",@"SHT_CUDA_CALLGRAPH"
	.align	4
	.sectionentsize	8
	.align		4
        /*0000*/ 	.word	0x00000000
	.align		4
        /*0004*/ 	.word	0xffffffff
	.align		4
        /*0008*/ 	.word	0x00000000
	.align		4
        /*000c*/ 	.word	0xfffffffe
	.align		4
        /*0010*/ 	.word	0x00000000
	.align		4
        /*0014*/ 	.word	0xfffffffd
	.align		4
        /*0018*/ 	.word	0x00000000
	.align		4
        /*001c*/ 	.word	0xfffffffc


//--------------------- .nv.constant4             --------------------------
	.section	.nv.constant4,"a",@progbits
	.align	8
	.align		8
.nv.constant4:
        /*0000*/ 	.dword	best
	.align		8
        /*0008*/ 	.dword	counter


//--------------------- .nv.constant3             --------------------------
	.section	.nv.constant3,"a",@progbits
	.align	4
.nv.constant3:
	.type		mat,@object
	.size		mat,(.L_2 - mat)
mat:
	.zero		38400
.L_2:


//--------------------- .text._Z4funcPiiiy        --------------------------
	.section	.text._Z4funcPiiiy,"ax",@progbits
	.align	128
        .global         _Z4funcPiiiy
        .type           _Z4funcPiiiy,@function
        .size           _Z4funcPiiiy,(.L_x_14 - _Z4funcPiiiy)
        .other          _Z4funcPiiiy,@"STO_CUDA_ENTRY STV_DEFAULT"
_Z4funcPiiiy:
.text._Z4funcPiiiy:
[----:B------:R-:W-:Y:S01]  /*0000*/  LDC R1, c[0x0][0x37c] ;  /* 0x0000df00ff017b82 */ /* 0x000fe20000000800 */
[----:B------:R-:W0:Y:S01]  /*0010*/  LDCU.64 UR6, c[0x0][0x388] ;  /* 0x00007100ff0677ac */ /* 0x000e220008000a00 */
[----:B------:R-:W1:Y:S06]  /*0020*/  S2R R0, SR_TID.X ;  /* 0x0000000000007919 */ /* 0x000e6c0000002100 */
[----:B------:R-:W2:Y:S01]  /*0030*/  S2UR UR9, SR_CTAID.X ;  /* 0x00000000000979c3 */ /* 0x000ea20000002500 */
[----:B------:R-:W-:Y:S01]  /*0040*/  IMAD.MOV.U32 R5, RZ, RZ, RZ ;  /* 0x000000ffff057224 */ /* 0x000fe200078e00ff */
[----:B------:R-:W3:Y:S06]  /*0050*/  LDCU.64 UR10, c[0x0][0x358] ;  /* 0x00006b00ff0a77ac */ /* 0x000eec0008000a00 */
[----:B------:R-:W1:Y:S01]  /*0060*/  LDC.64 R2, c[0x0][0x380] ;  /* 0x0000e000ff027b82 */ /* 0x000e620000000a00 */
[----:B0-----:R-:W-:-:S02]  /*0070*/  UIMAD UR6, UR6, 0x64, URZ ;  /* 0x00000064060678a4 */ /* 0x001fc4000f8e02ff */
[----:B------:R-:W-:Y:S02]  /*0080*/  UIMAD UR7, UR7, 0x64, URZ ;  /* 0x00000064070778a4 */ /* 0x000fe4000f8e02ff */
[----:B------:R-:W-:-:S04]  /*0090*/  UIADD3 UR8, UPT, UPT, UR6, -0x64, URZ ;  /* 0xffffff9c06087890 */ /* 0x000fc8000fffe0ff */
[----:B------:R-:W-:Y:S01]  /*00a0*/  UISETP.LT.AND UP0, UPT, UR8, 0x64, UPT ;  /* 0x000000640800788c */ /* 0x000fe2000bf01270 */
[----:B--2---:R-:W-:-:S03]  /*00b0*/  IMAD.U32 R4, RZ, RZ, UR9 ;  /* 0x00000009ff047e24 */ /* 0x004fc6000f8e00ff */
[----:B------:R-:W-:-:S04]  /*00c0*/  USEL UR4, UR8, 0x64, !UP0 ;  /* 0x0000006408047887 */ /* 0x000fc8000c000000 */
[----:B------:R-:W-:Y:S01]  /*00d0*/  UIADD3 UR4, UPT, UPT, UR4, -0x1, URZ ;  /* 0xffffffff04047890 */ /* 0x000fe2000fffe0ff */
[----:B-1----:R-:W-:-:S03]  /*00e0*/  IMAD.WIDE.U32 R2, R0, 0x4, R2 ;  /* 0x0000000400027825 */ /* 0x002fc600078e0002 */
[----:B------:R-:W-:-:S04]  /*00f0*/  UIMAD.WIDE.U32 UR4, UR4, 0x51eb851f, URZ ;  /* 0x51eb851f040478a5 */ /* 0x000fc8000f8e00ff */
[----:B---3--:R-:W-:-:S12]  /*0100*/  USHF.R.U32.HI UR5, URZ, 0x5, UR5 ;  /* 0x00000005ff057899 */ /* 0x008fd80008011605 */
.L_x_12:
[----:B0-----:R-:W0:Y:S01]  /*0110*/  LDC.64 R6, c[0x4][RZ] ;  /* 0x01000000ff067b82 */ /* 0x001e220000000a00 */
[----:B------:R-:W1:Y:S01]  /*0120*/  LDCU UR4, c[0x0][0x38c] ;  /* 0x00007180ff0477ac */ /* 0x000e620008000800 */
[----:B0-----:R-:W2:Y:S01]  /*0130*/  LDG.E R6, desc[UR10][R6.64] ;  /* 0x0000000a06067981 */ /* 0x001ea2000c1e1900 */
[----:B-1----:R-:W-:Y:S01]  /*0140*/  UISETP.NE.AND UP0, UPT, UR4, URZ, UPT ;  /* 0x000000ff0400728c */ /* 0x002fe2000bf05270 */
[----:B--2---:R-:W-:-:S08]  /*0150*/  IMAD.MOV.U32 R17, RZ, RZ, R6 ;  /* 0x000000ffff117224 */ /* 0x004fd000078e0006 */
[----:B------:R-:W-:Y:S05]  /*0160*/  BRA.U !UP0, `(.L_x_0) ;  /* 0x0000000908fc7547 */ /* 0x000fea000b800000 */
[----:B------:R0:W5:Y:S01]  /*0170*/  LDG.E R7, desc[UR10][R2.64] ;  /* 0x0000000a02077981 */ /* 0x000162000c1e1900 */
[----:B------:R-:W1:Y:S03]  /*0180*/  LDCU UR4, c[0x0][0x388] ;  /* 0x00007100ff0477ac */ /* 0x000e660008000800 */
[----:B------:R0:W5:Y:S04]  /*0190*/  LDG.E R8, desc[UR10][R2.64+0x80] ;  /* 0x0000800a02087981 */ /* 0x000168000c1e1900 */
[----:B------:R0:W5:Y:S01]  /*01a0*/  LDG.E R9, desc[UR10][R2.64+0x100] ;  /* 0x0001000a02097981 */ /* 0x000162000c1e1900 */
[----:B------:R-:W-:Y:S02]  /*01b0*/  CS2R R10, SRZ ;  /* 0x00000000000a7805 */ /* 0x000fe4000001ff00 */
[----:B------:R-:W-:Y:S01]  /*01c0*/  CS2R R12, SRZ ;  /* 0x00000000000c7805 */ /* 0x000fe2000001ff00 */
[----:B-1----:R-:W-:-:S09]  /*01d0*/  UISETP.GE.AND UP0, UPT, UR4, 0x2, UPT ;  /* 0x000000020400788c */ /* 0x002fd2000bf06270 */
[----:B0-----:R-:W-:Y:S05]  /*01e0*/  BRA.U !UP0, `(.L_x_1) ;  /* 0x0000000508bc7547 */ /* 0x001fea000b800000 */
[----:B------:R-:W-:Y:S01]  /*01f0*/  UISETP.GE.AND UP0, UPT, UR8, 0x12d, UPT ;  /* 0x0000012d0800788c */ /* 0x000fe2000bf06270 */
[----:B------:R-:W-:Y:S02]  /*0200*/  CS2R R12, SRZ ;  /* 0x00000000000c7805 */ /* 0x000fe4000001ff00 */
[----:B------:R-:W-:-:S06]  /*0210*/  CS2R R10, SRZ ;  /* 0x00000000000a7805 */ /* 0x000fcc000001ff00 */
[----:B------:R-:W-:Y:S05]  /*0220*/  BRA.U !UP0, `(.L_x_2) ;  /* 0x0000000108e87547 */ /* 0x000fea000b800000 */
[----:B------:R-:W0:Y:S01]  /*0230*/  LDC.64 R2, c[0x0][0x380] ;  /* 0x0000e000ff027b82 */ /* 0x000e220000000a00 */
[----:B------:R-:W-:Y:S01]  /*0240*/  UIADD3 UR4, UPT, UPT, UR5, 0x1, URZ ;  /* 0x0000000105047890 */ /* 0x000fe2000fffe0ff */
[----:B------:R-:W-:-:S03]  /*0250*/  IMAD.MOV.U32 R13, RZ, RZ, RZ ;  /* 0x000000ffff0d7224 */ /* 0x000fc600078e00ff */
[----:B------:R-:W-:-:S04]  /*0260*/  ULOP3.LUT UR4, UR4, 0x7fffffc, URZ, 0xc0, !UPT ;  /* 0x07fffffc04047892 */ /* 0x000fc8000f8ec0ff */
[----:B------:R-:W-:Y:S01]  /*0270*/  UIADD3 UR4, UPT, UPT, -UR4, URZ, URZ ;  /* 0x000000ff04047290 */ /* 0x000fe2000fffe1ff */
[----:B0-----:R-:W-:-:S03]  /*0280*/  IMAD.WIDE.U32 R2, R0, 0x4, R2 ;  /* 0x0000000400027825 */ /* 0x001fc600078e0002 */
[----:B------:R-:W-:-:S04]  /*0290*/  IADD3 R16, P0, PT, R2, 0x3a0, RZ ;  /* 0x000003a002107810 */ /* 0x000fc80007f1e0ff */
[----:B------:R-:W-:-:S09]  /*02a0*/  IADD3.X R27, PT, PT, RZ, R3, RZ, P0, !PT ;  /* 0x00000003ff1b7210 */ /* 0x000fd200007fe4ff */
.L_x_3:
[----:B------:R-:W-:Y:S02]  /*02b0*/  IMAD.MOV.U32 R14, RZ, RZ, R16 ;  /* 0x000000ffff0e7224 */ /* 0x000fe400078e0010 */
[----:B------:R-:W-:-:S05]  /*02c0*/  IMAD.MOV.U32 R15, RZ, RZ, R27 ;  /* 0x000000ffff0f7224 */ /* 0x000fca00078e001b */
[----:B------:R-:W2:Y:S01]  /*02d0*/  LDG.E R24, desc[UR10][R14.64+-0x210] ;  /* 0xfffdf00a0e187981 */ /* 0x000ea2000c1e1900 */
[----:B------:R-:W-:-:S03]  /*02e0*/  LOP3.LUT R17, R4, 0x1, RZ, 0xc0, !PT ;  /* 0x0000000104117812 */ /* 0x000fc600078ec0ff */
[----:B------:R-:W3:Y:S01]  /*02f0*/  LDG.E R27, desc[UR10][R14.64+-0x190] ;  /* 0xfffe700a0e1b7981 */ /* 0x000ee2000c1e1900 */
[----:B------:R-:W-:-:S03]  /*0300*/  ISETP.NE.U32.AND P0, PT, R17, 0x1, PT ;  /* 0x000000011100780c */ /* 0x000fc60003f05070 */
[----:B------:R-:W4:Y:S01]  /*0310*/  LDG.E R16, desc[UR10][R14.64+-0x110] ;  /* 0xfffef00a0e107981 */ /* 0x000f22000c1e1900 */
[----:B------:R-:W-:-:S03]  /*0320*/  ISETP.NE.U32.AND.EX P0, PT, RZ, RZ, PT, P0 ;  /* 0x000000ffff00720c */ /* 0x000fc60003f05100 */
[----:B------:R-:W4:Y:S04]  /*0330*/  LDG.E R17, desc[UR10][R14.64+-0x80] ;  /* 0xffff800a0e117981 */ /* 0x000f28000c1e1900 */
[----:B------:R-:W4:Y:S04]  /*0340*/  LDG.E R19, desc[UR10][R14.64] ;  /* 0x0000000a0e137981 */ /* 0x000f28000c1e1900 */
[----:B------:R-:W4:Y:S04]  /*0350*/  LDG.E R18, desc[UR10][R14.64+0x80] ;  /* 0x0000800a0e127981 */ /* 0x000f28000c1e1900 */
[----:B------:R-:W4:Y:S04]  /*0360*/  LDG.E R20, desc[UR10][R14.64+0x110] ;  /* 0x0001100a0e147981 */ /* 0x000f28000c1e1900 */
[----:B------:R-:W4:Y:S04]  /*0370*/  LDG.E R21, desc[UR10][R14.64+0x190] ;  /* 0x0001900a0e157981 */ /* 0x000f28000c1e1900 */
[----:B------:R-:W4:Y:S04]  /*0380*/  LDG.E R22, desc[UR10][R14.64+0x210] ;  /* 0x0002100a0e167981 */ /* 0x000f28000c1e1900 */
[----:B------:R-:W4:Y:S04]  /*0390*/  LDG.E R23, desc[UR10][R14.64+0x2a0] ;  /* 0x0002a00a0e177981 */ /* 0x000f28000c1e1900 */
[----:B------:R-:W4:Y:S01]  /*03a0*/  LDG.E R25, desc[UR10][R14.64+0x320] ;  /* 0x0003200a0e197981 */ /* 0x000f22000c1e1900 */
[----:B--2--5:R-:W-:Y:S01]  /*03b0*/  @!P0 IMAD.IADD R7, R7, 0x1, R24 ;  /* 0x0000000107078824 */ /* 0x024fe200078e0218 */
[----:B------:R-:W-:-:S02]  /*03c0*/  @P0 IADD3 R12, PT, PT, R12, R24, RZ ;  /* 0x000000180c0c0210 */ /* 0x000fc40007ffe0ff */
[----:B------:R-:W2:Y:S01]  /*03d0*/  LDG.E R24, desc[UR10][R14.64+0x3a0] ;  /* 0x0003a00a0e187981 */ /* 0x000ea2000c1e1900 */
[----:B------:R-:W-:Y:S01]  /*03e0*/  R2P PR, R4, 0xe ;  /* 0x0000000e04007804 */ /* 0x000fe20000000000 */
[--C-:B---3--:R-:W-:Y:S01]  /*03f0*/  @!P0 IMAD.IADD R8, R8, 0x1, R27.reuse ;  /* 0x0000000108088824 */ /* 0x108fe200078e021b */
[----:B------:R-:W-:Y:S01]  /*0400*/  UIADD3 UR4, UPT, UPT, UR4, 0x4, URZ ;  /* 0x0000000404047890 */ /* 0x000fe2000fffe0ff */
[----:B----4-:R-:W-:Y:S01]  /*0410*/  @!P0 IMAD.IADD R9, R9, 0x1, R16 ;  /* 0x0000000109098824 */ /* 0x010fe200078e0210 */
[----:B------:R-:W-:Y:S01]  /*0420*/  @P0 IADD3 R11, PT, PT, R11, R16, RZ ;  /* 0x000000100b0b0210 */ /* 0x000fe20007ffe0ff */
[----:B------:R-:W-:Y:S01]  /*0430*/  @P0 IMAD.IADD R10, R10, 0x1, R27 ;  /* 0x000000010a0a0824 */ /* 0x000fe200078e021b */
[----:B------:R-:W-:Y:S01]  /*0440*/  UISETP.NE.AND UP0, UPT, UR4, URZ, UPT ;  /* 0x000000ff0400728c */ /* 0x000fe2000bf05270 */
[----:B------:R-:W-:-:S06]  /*0450*/  IADD3 R16, P0, PT, R14, 0x640, RZ ;  /* 0x000006400e107810 */ /* 0x000fcc0007f1e0ff */
[--C-:B------:R-:W-:Y:S01]  /*0460*/  @P1 IMAD.IADD R7, R7, 0x1, R17.reuse ;  /* 0x0000000107071824 */ /* 0x100fe200078e0211 */
[----:B------:R-:W-:Y:S01]  /*0470*/  @P1 IADD3 R8, PT, PT, R8, R19, RZ ;  /* 0x0000001308081210 */ /* 0x000fe20007ffe0ff */
[--C-:B------:R-:W-:Y:S02]  /*0480*/  @P1 IMAD.IADD R9, R9, 0x1, R18.reuse ;  /* 0x0000000109091824 */ /* 0x100fe400078e0212 */
[----:B------:R-:W-:Y:S02]  /*0490*/  @!P1 IMAD.IADD R12, R12, 0x1, R17 ;  /* 0x000000010c0c9824 */ /* 0x000fe400078e0211 */
[----:B------:R-:W-:Y:S02]  /*04a0*/  @!P1 IMAD.IADD R10, R10, 0x1, R19 ;  /* 0x000000010a0a9824 */ /* 0x000fe400078e0213 */
[----:B------:R-:W-:Y:S01]  /*04b0*/  @!P1 IMAD.IADD R11, R11, 0x1, R18 ;  /* 0x000000010b0b9824 */ /* 0x000fe200078e0212 */
[----:B------:R-:W-:Y:S01]  /*04c0*/  @P2 IADD3 R7, PT, PT, R7, R20, RZ ;  /* 0x0000001407072210 */ /* 0x000fe20007ffe0ff */
[----:B------:R-:W-:-:S02]  /*04d0*/  @P2 IMAD.IADD R8, R8, 0x1, R21 ;  /* 0x0000000108082824 */ /* 0x000fc400078e0215 */
[----:B------:R-:W-:Y:S01]  /*04e0*/  @!P2 IMAD.IADD R12, R12, 0x1, R20 ;  /* 0x000000010c0ca824 */ /* 0x000fe200078e0214 */
[----:B------:R-:W-:Y:S01]  /*04f0*/  @P2 IADD3 R9, PT, PT, R9, R22, RZ ;  /* 0x0000001609092210 */ /* 0x000fe20007ffe0ff */
[----:B------:R-:W-:Y:S02]  /*0500*/  @!P2 IMAD.IADD R10, R10, 0x1, R21 ;  /* 0x000000010a0aa824 */ /* 0x000fe400078e0215 */
[----:B------:R-:W-:Y:S01]  /*0510*/  @!P2 IMAD.IADD R11, R11, 0x1, R22 ;  /* 0x000000010b0ba824 */ /* 0x000fe200078e0216 */
[----:B------:R-:W-:Y:S01]  /*0520*/  SHF.R.U64 R4, R4, 0x4, R5 ;  /* 0x0000000404047819 */ /* 0x000fe20000001205 */
[----:B------:R-:W-:Y:S01]  /*0530*/  IMAD.X R27, RZ, RZ, R15, P0 ;  /* 0x000000ffff1b7224 */ /* 0x000fe200000e060f */
[----:B------:R-:W-:Y:S01]  /*0540*/  SHF.R.U32.HI R5, RZ, 0x4, R5 ;  /* 0x00000004ff057819 */ /* 0x000fe20000011605 */
[--C-:B------:R-:W-:Y:S01]  /*0550*/  @P3 IMAD.IADD R7, R7, 0x1, R23.reuse ;  /* 0x0000000107073824 */ /* 0x100fe200078e0217 */
[----:B------:R-:W-:Y:S01]  /*0560*/  @P3 IADD3 R8, PT, PT, R8, R25, RZ ;  /* 0x0000001908083210 */ /* 0x000fe20007ffe0ff */
[----:B------:R-:W-:Y:S01]  /*0570*/  @!P3 IMAD.IADD R12, R12, 0x1, R23 ;  /* 0x000000010c0cb824 */ /* 0x000fe200078e0217 */
[----:B------:R-:W-:Y:S01]  /*0580*/  IADD3 R13, PT, PT, R13, 0x190, RZ ;  /* 0x000001900d0d7810 */ /* 0x000fe20007ffe0ff */
[----:B------:R-:W-:-:S02]  /*0590*/  @!P3 IMAD.IADD R10, R10, 0x1, R25 ;  /* 0x000000010a0ab824 */ /* 0x000fc400078e0219 */
[--C-:B--2---:R-:W-:Y:S02]  /*05a0*/  @P3 IMAD.IADD R9, R9, 0x1, R24.reuse ;  /* 0x0000000109093824 */ /* 0x104fe400078e0218 */
[----:B------:R-:W-:Y:S01]  /*05b0*/  @!P3 IMAD.IADD R11, R11, 0x1, R24 ;  /* 0x000000010b0bb824 */ /* 0x000fe200078e0218 */
[----:B------:R-:W-:Y:S06]  /*05c0*/  BRA.U UP0, `(.L_x_3) ;  /* 0xfffffffd00387547 */ /* 0x000fec000b83ffff */
.L_x_2:
[----:B------:R-:W-:-:S04]  /*05d0*/  UIADD3 UR4, UPT, UPT, UR5, 0x1, URZ ;  /* 0x0000000105047890 */ /* 0x000fc8000fffe0ff */
[----:B------:R-:W-:-:S09]  /*05e0*/  ULOP3.LUT UP0, URZ, UR4, 0x3, URZ, 0xc0, !UPT ;  /* 0x0000000304ff7892 */ /* 0x000fd2000f80c0ff */
[----:B------:R-:W-:Y:S05]  /*05f0*/  BRA.U !UP0, `(.L_x_1) ;  /* 0x0000000108b87547 */ /* 0x000fea000b800000 */
[----:B------:R-:W-:Y:S02]  /*0600*/  ULOP3.LUT UP1, URZ, UR5, 0x3, URZ, 0xc0, !UPT ;  /* 0x0000000305ff7892 */ /* 0x000fe4000f82c0ff */
[----:B------:R-:W-:-:S07]  /*0610*/  ULOP3.LUT UP0, URZ, UR5, 0x1, URZ, 0xc0, !UPT ;  /* 0x0000000105ff7892 */ /* 0x000fce000f80c0ff */
[----:B------:R-:W-:Y:S05]  /*0620*/  BRA.U !UP1, `(.L_x_4) ;  /* 0x0000000109687547 */ /* 0x000fea000b800000 */
[----:B------:R-:W-:-:S05]  /*0630*/  IMAD.WIDE.U32 R14, R13, 0x4, R2 ;  /* 0x000000040d0e7825 */ /* 0x000fca00078e0002 */
[----:B------:R-:W2:Y:S04]  /*0640*/  LDG.E R16, desc[UR10][R14.64+0x190] ;  /* 0x0001900a0e107981 */ /* 0x000ea8000c1e1900 */
[----:B------:R-:W3:Y:S04]  /*0650*/  LDG.E R17, desc[UR10][R14.64+0x210] ;  /* 0x0002100a0e117981 */ /* 0x000ee8000c1e1900 */
[----:B------:R-:W4:Y:S04]  /*0660*/  LDG.E R18, desc[UR10][R14.64+0x290] ;  /* 0x0002900a0e127981 */ /* 0x000f28000c1e1900 */
[----:B------:R-:W4:Y:S04]  /*0670*/  LDG.E R19, desc[UR10][R14.64+0x320] ;  /* 0x0003200a0e137981 */ /* 0x000f28000c1e1900 */
[----:B------:R-:W4:Y:S04]  /*0680*/  LDG.E R21, desc[UR10][R14.64+0x3a0] ;  /* 0x0003a00a0e157981 */ /* 0x000f28000c1e1900 */
[----:B------:R-:W4:Y:S01]  /*0690*/  LDG.E R20, desc[UR10][R14.64+0x420] ;  /* 0x0004200a0e147981 */ /* 0x000f22000c1e1900 */
[C---:B------:R-:W-:Y:S01]  /*06a0*/  LOP3.LUT R22, R4.reuse, 0x1, RZ, 0xc0, !PT ;  /* 0x0000000104167812 */ /* 0x040fe200078ec0ff */
[----:B------:R-:W-:Y:S01]  /*06b0*/  VIADD R13, R13, 0xc8 ;  /* 0x000000c80d0d7836 */ /* 0x000fe20000000000 */
[----:B------:R-:W-:-:S02]  /*06c0*/  LOP3.LUT P1, RZ, R4, 0x2, RZ, 0xc0, !PT ;  /* 0x0000000204ff7812 */ /* 0x000fc4000782c0ff */
[----:B------:R-:W-:Y:S02]  /*06d0*/  ISETP.NE.U32.AND P0, PT, R22, 0x1, PT ;  /* 0x000000011600780c */ /* 0x000fe40003f05070 */
[--C-:B------:R-:W-:Y:S02]  /*06e0*/  SHF.R.U64 R4, R4, 0x2, R5.reuse ;  /* 0x0000000204047819 */ /* 0x100fe40000001205 */
[----:B------:R-:W-:Y:S02]  /*06f0*/  ISETP.NE.U32.AND.EX P0, PT, RZ, RZ, PT, P0 ;  /* 0x000000ffff00720c */ /* 0x000fe40003f05100 */
[----:B------:R-:W-:-:S11]  /*0700*/  SHF.R.U32.HI R5, RZ, 0x2, R5 ;  /* 0x00000002ff057819 */ /* 0x000fd60000011605 */
[--C-:B--2---:R-:W-:Y:S02]  /*0710*/  @P0 IMAD.IADD R12, R12, 0x1, R16.reuse ;  /* 0x000000010c0c0824 */ /* 0x104fe400078e0210 */
[----:B-----5:R-:W-:Y:S01]  /*0720*/  @!P0 IMAD.IADD R7, R7, 0x1, R16 ;  /* 0x0000000107078824 */ /* 0x020fe200078e0210 */
[----:B---3--:R-:W-:Y:S01]  /*0730*/  @P0 IADD3 R10, PT, PT, R10, R17, RZ ;  /* 0x000000110a0a0210 */ /* 0x008fe20007ffe0ff */
[----:B------:R-:W-:Y:S02]  /*0740*/  @!P0 IMAD.IADD R8, R8, 0x1, R17 ;  /* 0x0000000108088824 */ /* 0x000fe400078e0211 */
[--C-:B----4-:R-:W-:Y:S02]  /*0750*/  @P0 IMAD.IADD R11, R11, 0x1, R18.reuse ;  /* 0x000000010b0b0824 */ /* 0x110fe400078e0212 */
[----:B------:R-:W-:Y:S02]  /*0760*/  @!P0 IMAD.IADD R9, R9, 0x1, R18 ;  /* 0x0000000109098824 */ /* 0x000fe400078e0212 */
[----:B------:R-:W-:Y:S01]  /*0770*/  @P1 IMAD.IADD R7, R7, 0x1, R19 ;  /* 0x0000000107071824 */ /* 0x000fe200078e0213 */
[----:B------:R-:W-:Y:S01]  /*0780*/  @!P1 IADD3 R12, PT, PT, R12, R19, RZ ;  /* 0x000000130c0c9210 */ /* 0x000fe20007ffe0ff */
[----:B------:R-:W-:-:S02]  /*0790*/  @P1 IMAD.IADD R8, R8, 0x1, R21 ;  /* 0x0000000108081824 */ /* 0x000fc400078e0215 */
[----:B------:R-:W-:Y:S02]  /*07a0*/  @!P1 IMAD.IADD R10, R10, 0x1, R21 ;  /* 0x000000010a0a9824 */ /* 0x000fe400078e0215 */
[----:B------:R-:W-:Y:S01]  /*07b0*/  @P1 IMAD.IADD R9, R9, 0x1, R20 ;  /* 0x0000000109091824 */ /* 0x000fe200078e0214 */
[----:B------:R-:W-:-:S07]  /*07c0*/  @!P1 IADD3 R11, PT, PT, R11, R20, RZ ;  /* 0x000000140b0b9210 */ /* 0x000fce0007ffe0ff */
.L_x_4:
[----:B------:R-:W-:Y:S05]  /*07d0*/  BRA.U UP0, `(.L_x_1) ;  /* 0x0000000100407547 */ /* 0x000fea000b800000 */
[----:B------:R-:W-:-:S05]  /*07e0*/  IMAD.WIDE.U32 R14, R13, 0x4, R2 ;  /* 0x000000040d0e7825 */ /* 0x000fca00078e0002 */
[----:B------:R-:W2:Y:S04]  /*07f0*/  LDG.E R16, desc[UR10][R14.64+0x190] ;  /* 0x0001900a0e107981 */ /* 0x000ea8000c1e1900 */
[----:B------:R-:W3:Y:S04]  /*0800*/  LDG.E R17, desc[UR10][R14.64+0x210] ;  /* 0x0002100a0e117981 */ /* 0x000ee8000c1e1900 */
[----:B------:R-:W4:Y:S01]  /*0810*/  LDG.E R18, desc[UR10][R14.64+0x290] ;  /* 0x0002900a0e127981 */ /* 0x000f22000c1e1900 */
[C---:B------:R-:W-:Y:S02]  /*0820*/  LOP3.LUT R19, R4.reuse, 0x1, RZ, 0xc0, !PT ;  /* 0x0000000104137812 */ /* 0x040fe400078ec0ff */
[----:B------:R-:W-:-:S02]  /*0830*/  SHF.R.U64 R4, R4, 0x1, R5 ;  /* 0x0000000104047819 */ /* 0x000fc40000001205 */
[----:B------:R-:W-:Y:S02]  /*0840*/  ISETP.NE.U32.AND P0, PT, R19, 0x1, PT ;  /* 0x000000011300780c */ /* 0x000fe40003f05070 */
[----:B------:R-:W-:Y:S02]  /*0850*/  IADD3 R13, PT, PT, R13, 0x64, RZ ;  /* 0x000000640d0d7810 */ /* 0x000fe40007ffe0ff */
[----:B------:R-:W-:Y:S02]  /*0860*/  ISETP.NE.U32.AND.EX P0, PT, RZ, RZ, PT, P0 ;  /* 0x000000ffff00720c */ /* 0x000fe40003f05100 */
[----:B------:R-:W-:-:S11]  /*0870*/  SHF.R.U32.HI R5, RZ, 0x1, R5 ;  /* 0x00000001ff057819 */ /* 0x000fd60000011605 */
[--C-:B--2--5:R-:W-:Y:S02]  /*0880*/  @!P0 IMAD.IADD R7, R7, 0x1, R16.reuse ;  /* 0x0000000107078824 */ /* 0x124fe400078e0210 */
[----:B------:R-:W-:Y:S01]  /*0890*/  @P0 IMAD.IADD R12, R12, 0x1, R16 ;  /* 0x000000010c0c0824 */ /* 0x000fe200078e0210 */
[----:B---3--:R-:W-:Y:S01]  /*08a0*/  @!P0 IADD3 R8, PT, PT, R8, R17, RZ ;  /* 0x0000001108088210 */ /* 0x008fe20007ffe0ff */
[----:B------:R-:W-:Y:S02]  /*08b0*/  @P0 IMAD.IADD R10, R10, 0x1, R17 ;  /* 0x000000010a0a0824 */ /* 0x000fe400078e0211 */
[--C-:B----4-:R-:W-:Y:S02]  /*08c0*/  @!P0 IMAD.IADD R9, R9, 0x1, R18.reuse ;  /* 0x0000000109098824 */ /* 0x110fe400078e0212 */
[----:B------:R-:W-:-:S07]  /*08d0*/  @P0 IMAD.IADD R11, R11, 0x1, R18 ;  /* 0x000000010b0b0824 */ /* 0x000fce00078e0212 */
.L_x_1:
[----:B------:R-:W-:-:S07]  /*08e0*/  IMAD.MOV.U32 R17, RZ, RZ, R6 ;  /* 0x000000ffff117224 */ /* 0x000fce00078e0006 */
.L_x_6:
[----:B-----5:R-:W-:Y:S01]  /*08f0*/  IABS R14, R7 ;  /* 0x00000007000e7213 */ /* 0x020fe20000000000 */
[----:B------:R-:W-:Y:S01]  /*0900*/  VIADD R19, R13, 0x64 ;  /* 0x000000640d137836 */ /* 0x000fe20000000000 */
[----:B------:R-:W-:Y:S02]  /*0910*/  IABS R15, R8 ;  /* 0x00000008000f7213 */ /* 0x000fe40000000000 */
[----:B------:R-:W-:Y:S02]  /*0920*/  IABS R16, R9 ;  /* 0x0000000900107213 */ /* 0x000fe40000000000 */
[----:B------:R-:W-:Y:S02]  /*0930*/  IABS R18, R11 ;  /* 0x0000000b00127213 */ /* 0x000fe40000000000 */
[----:B------:R-:W-:Y:S02]  /*0940*/  IADD3 R14, PT, PT, R14, R15, R16 ;  /* 0x0000000f0e0e7210 */ /* 0x000fe40007ffe010 */
[----:B------:R-:W-:-:S02]  /*0950*/  IABS R15, R12 ;  /* 0x0000000c000f7213 */ /* 0x000fc40000000000 */
[----:B------:R-:W-:Y:S01]  /*0960*/  IABS R16, R10 ;  /* 0x0000000a00107213 */ /* 0x000fe20000000000 */
[----:B------:R-:W0:Y:S01]  /*0970*/  REDUX.SUM.S32 UR4, R14 ;  /* 0x000000000e0473c4 */ /* 0x000e22000000c200 */
[----:B------:R-:W-:Y:S02]  /*0980*/  ISETP.NE.AND P0, PT, R19, UR7, PT ;  /* 0x0000000713007c0c */ /* 0x000fe4000bf05270 */
[----:B------:R-:W-:-:S05]  /*0990*/  IADD3 R15, PT, PT, R15, R16, R18 ;  /* 0x000000100f0f7210 */ /* 0x000fca0007ffe012 */
[----:B------:R-:W1:Y:S06]  /*09a0*/  REDUX.SUM.S32 UR9, R15 ;  /* 0x000000000f0973c4 */ /* 0x000e6c000000c200 */
[----:B------:R-:W-:Y:S02]  /*09b0*/  @!P0 IMAD.U32 R19, RZ, RZ, UR7 ;  /* 0x00000007ff138e24 */ /* 0x000fe4000f8e00ff */
[----:B0-----:R-:W-:Y:S01]  /*09c0*/  IMAD.U32 R16, RZ, RZ, UR4 ;  /* 0x00000004ff107e24 */ /* 0x001fe2000f8e00ff */
[----:B-1----:R-:W-:-:S04]  /*09d0*/  MOV R21, UR9 ;  /* 0x0000000900157c02 */ /* 0x002fc80008000f00 */
[----:B------:R-:W-:Y:S01]  /*09e0*/  @!P0 VIADDMNMX R17, R21, R16, R17, !PT ;  /* 0x0000001015118246 */ /* 0x000fe20007800111 */
[----:B------:R-:W-:Y:S06]  /*09f0*/  @!P0 BRA `(.L_x_5) ;  /* 0x0000000000448947 */ /* 0x000fec0003800000 */
[----:B------:R-:W0:Y:S02]  /*0a00*/  LDC.64 R14, c[0x0][0x380] ;  /* 0x0000e000ff0e7b82 */ /* 0x000e240000000a00 */
[----:B0-----:R-:W-:-:S06]  /*0a10*/  IMAD.WIDE R14, R13, 0x4, R14 ;  /* 0x000000040d0e7825 */ /* 0x001fcc00078e020e */
[----:B------:R-:W2:Y:S02]  /*0a20*/  LDG.E R14, desc[UR10][R14.64+0x310] ;  /* 0x0003100a0e0e7981 */ /* 0x000ea4000c1e1900 */
[----:B--2---:R-:W-:-:S04]  /*0a30*/  IADD3 R16, PT, PT, R14, R21, R16 ;  /* 0x000000150e107210 */ /* 0x004fc80007ffe010 */
[----:B------:R-:W-:-:S13]  /*0a40*/  ISETP.GT.AND P0, PT, R16, R17, PT ;  /* 0x000000111000720c */ /* 0x000fda0003f04270 */
[----:B------:R-:W-:Y:S05]  /*0a50*/  @!P0 BRA `(.L_x_5) ;  /* 0x00000000002c8947 */ /* 0x000fea0003800000 */
[----:B------:R-:W-:-:S05]  /*0a60*/  IMAD.WIDE R14, R13, 0x4, R2 ;  /* 0x000000040d0e7825 */ /* 0x000fca00078e0202 */
[----:B------:R-:W2:Y:S04]  /*0a70*/  LDG.E R13, desc[UR10][R14.64+0x210] ;  /* 0x0002100a0e0d7981 */ /* 0x000ea8000c1e1900 */
[----:B------:R-:W3:Y:S04]  /*0a80*/  LDG.E R16, desc[UR10][R14.64+0x190] ;  /* 0x0001900a0e107981 */ /* 0x000ee8000c1e1900 */
[----:B------:R-:W4:Y:S01]  /*0a90*/  LDG.E R18, desc[UR10][R14.64+0x290] ;  /* 0x0002900a0e127981 */ /* 0x000f22000c1e1900 */
[C---:B------:R-:W-:Y:S01]  /*0aa0*/  SHF.L.U64.HI R5, R4.reuse, 0x1, R5 ;  /* 0x0000000104057819 */ /* 0x040fe20000010205 */
[----:B------:R-:W-:-:S02]  /*0ab0*/  IMAD.SHL.U32 R4, R4, 0x2, RZ ;  /* 0x0000000204047824 */ /* 0x000fc400078e00ff */
[----:B--2---:R-:W-:Y:S02]  /*0ac0*/  IMAD.IADD R8, R13, 0x1, R8 ;  /* 0x000000010d087824 */ /* 0x004fe400078e0208 */
[----:B------:R-:W-:Y:S02]  /*0ad0*/  IMAD.MOV.U32 R13, RZ, RZ, R19 ;  /* 0x000000ffff0d7224 */ /* 0x000fe400078e0013 */
[----:B---3--:R-:W-:Y:S01]  /*0ae0*/  IMAD.IADD R7, R16, 0x1, R7 ;  /* 0x0000000110077824 */ /* 0x008fe200078e0207 */
[----:B----4-:R-:W-:Y:S01]  /*0af0*/  IADD3 R9, PT, PT, R18, R9, RZ ;  /* 0x0000000912097210 */ /* 0x010fe20007ffe0ff */
[----:B------:R-:W-:Y:S06]  /*0b00*/  BRA `(.L_x_6) ;  /* 0xfffffffc00787947 */ /* 0x000fec000383ffff */
.L_x_5:
[----:B------:R-:W-:-:S13]  /*0b10*/  ISETP.NE.AND P0, PT, R19, UR6, PT ;  /* 0x0000000613007c0c */ /* 0x000fda000bf05270 */
[----:B------:R-:W-:Y:S05]  /*0b20*/  @!P0 BRA `(.L_x_0) ;  /* 0x00000000008c8947 */ /* 0x000fea0003800000 */
[----:B------:R-:W-:-:S04]  /*0b30*/  LOP3.LUT R13, R4, 0x1, RZ, 0xc0, !PT ;  /* 0x00000001040d7812 */ /* 0x000fc800078ec0ff */
[----:B------:R-:W-:Y:S01]  /*0b40*/  ISETP.NE.U32.AND P0, PT, R13, 0x1, PT ;  /* 0x000000010d00780c */ /* 0x000fe20003f05070 */
[----:B------:R-:W-:-:S03]  /*0b50*/  VIADD R13, R19, 0xffffff9c ;  /* 0xffffff9c130d7836 */ /* 0x000fc60000000000 */
[----:B------:R-:W-:-:S13]  /*0b60*/  ISETP.NE.U32.AND.EX P0, PT, RZ, RZ, PT, P0 ;  /* 0x000000ffff00720c */ /* 0x000fda0003f05100 */
[----:B------:R-:W-:Y:S05]  /*0b70*/  @P0 BRA `(.L_x_7) ;  /* 0x0000000000440947 */ /* 0x000fea0003800000 */
.L_x_8:
[----:B------:R-:W-:-:S05]  /*0b80*/  IMAD.WIDE R14, R19, 0x4, R2 ;  /* 0x00000004130e7825 */ /* 0x000fca00078e0202 */
[----:B------:R-:W2:Y:S04]  /*0b90*/  LDG.E R19, desc[UR10][R14.64+-0x190] ;  /* 0xfffe700a0e137981 */ /* 0x000ea8000c1e1900 */
[----:B------:R-:W3:Y:S04]  /*0ba0*/  LDG.E R21, desc[UR10][R14.64+-0x110] ;  /* 0xfffef00a0e157981 */ /* 0x000ee8000c1e1900 */
[----:B------:R-:W4:Y:S01]  /*0bb0*/  LDG.E R16, desc[UR10][R14.64+-0x90] ;  /* 0xffff700a0e107981 */ /* 0x000f22000c1e1900 */
[----:B------:R-:W-:Y:S02]  /*0bc0*/  ISETP.NE.AND P0, PT, R13, UR6, PT ;  /* 0x000000060d007c0c */ /* 0x000fe4000bf05270 */
[----:B------:R-:W-:-:S02]  /*0bd0*/  SHF.R.U64 R4, R4, 0x1, R5 ;  /* 0x0000000104047819 */ /* 0x000fc40000001205 */
[----:B------:R-:W-:Y:S02]  /*0be0*/  SHF.R.U32.HI R5, RZ, 0x1, R5 ;  /* 0x00000001ff057819 */ /* 0x000fe40000011605 */
[----:B--2---:R-:W-:Y:S01]  /*0bf0*/  IADD3 R12, PT, PT, -R19, R12, RZ ;  /* 0x0000000c130c7210 */ /* 0x004fe20007ffe1ff */
[----:B---3--:R-:W-:Y:S02]  /*0c00*/  IMAD.IADD R10, R10, 0x1, -R21 ;  /* 0x000000010a0a7824 */ /* 0x008fe400078e0a15 */
[----:B----4-:R-:W-:-:S04]  /*0c10*/  IMAD.IADD R11, R11, 0x1, -R16 ;  /* 0x000000010b0b7824 */ /* 0x010fc800078e0a10 */
[----:B------:R-:W-:Y:S05]  /*0c20*/  @!P0 BRA `(.L_x_0) ;  /* 0x00000000004c8947 */ /* 0x000fea0003800000 */
[----:B------:R-:W-:Y:S01]  /*0c30*/  LOP3.LUT R14, R4, 0x1, RZ, 0xc0, !PT ;  /* 0x00000001040e7812 */ /* 0x000fe200078ec0ff */
[----:B------:R-:W-:-:S03]  /*0c40*/  IMAD.MOV.U32 R19, RZ, RZ, R13 ;  /* 0x000000ffff137224 */ /* 0x000fc600078e000d */
[----:B------:R-:W-:Y:S02]  /*0c50*/  ISETP.NE.U32.AND P0, PT, R14, 0x1, PT ;  /* 0x000000010e00780c */ /* 0x000fe40003f05070 */
[----:B------:R-:W-:Y:S02]  /*0c60*/  IADD3 R13, PT, PT, R19, -0x64, RZ ;  /* 0xffffff9c130d7810 */ /* 0x000fe40007ffe0ff */
[----:B------:R-:W-:-:S13]  /*0c70*/  ISETP.NE.U32.AND.EX P0, PT, RZ, RZ, PT, P0 ;  /* 0x000000ffff00720c */ /* 0x000fda0003f05100 */
[----:B------:R-:W-:Y:S05]  /*0c80*/  @!P0 BRA `(.L_x_8) ;  /* 0xfffffffc00bc8947 */ /* 0x000fea000383ffff */
.L_x_7:
[----:B------:R-:W-:-:S05]  /*0c90*/  IMAD.WIDE R14, R19, 0x4, R2 ;  /* 0x00000004130e7825 */ /* 0x000fca00078e0202 */
[----:B------:R-:W2:Y:S04]  /*0ca0*/  LDG.E R16, desc[UR10][R14.64+-0x190] ;  /* 0xfffe700a0e107981 */ /* 0x000ea8000c1e1900 */
[----:B------:R-:W3:Y:S04]  /*0cb0*/  LDG.E R19, desc[UR10][R14.64+-0x110] ;  /* 0xfffef00a0e137981 */ /* 0x000ee8000c1e1900 */
[----:B------:R-:W4:Y:S01]  /*0cc0*/  LDG.E R18, desc[UR10][R14.64+-0x90] ;  /* 0xffff700a0e127981 */ /* 0x000f22000c1e1900 */
[----:B------:R-:W-:-:S05]  /*0cd0*/  IADD3 R4, P0, PT, R4, 0x1, RZ ;  /* 0x0000000104047810 */ /* 0x000fca0007f1e0ff */
[----:B------:R-:W-:Y:S02]  /*0ce0*/  IMAD.X R5, RZ, RZ, R5, P0 ;  /* 0x000000ffff057224 */ /* 0x000fe400000e0605 */
[----:B--2---:R-:W-:Y:S02]  /*0cf0*/  IMAD.IADD R7, R7, 0x1, -R16 ;  /* 0x0000000107077824 */ /* 0x004fe400078e0a10 */
[----:B------:R-:W-:Y:S02]  /*0d00*/  IMAD.IADD R12, R16, 0x1, R12 ;  /* 0x00000001100c7824 */ /* 0x000fe400078e020c */
[----:B---3--:R-:W-:Y:S01]  /*0d10*/  IMAD.IADD R8, R8, 0x1, -R19 ;  /* 0x0000000108087824 */ /* 0x008fe200078e0a13 */
[----:B------:R-:W-:Y:S01]  /*0d20*/  IADD3 R10, PT, PT, R19, R10, RZ ;  /* 0x0000000a130a7210 */ /* 0x000fe20007ffe0ff */
[----:B----4-:R-:W-:Y:S02]  /*0d30*/  IMAD.IADD R9, R9, 0x1, -R18 ;  /* 0x0000000109097824 */ /* 0x010fe400078e0a12 */
[----:B------:R-:W-:Y:S01]  /*0d40*/  IMAD.IADD R11, R18, 0x1, R11 ;  /* 0x00000001120b7824 */ /* 0x000fe200078e020b */
[----:B------:R-:W-:Y:S06]  /*0d50*/  BRA `(.L_x_6) ;  /* 0xfffffff800e47947 */ /* 0x000fec000383ffff */
.L_x_0:
[----:B------:R-:W-:Y:S01]  /*0d60*/  ISETP.NE.AND P0, PT, R0, RZ, PT ;  /* 0x000000ff0000720c */ /* 0x000fe20003f05270 */
[----:B------:R-:W-:-:S12]  /*0d70*/  BSSY.RECONVERGENT B0, `(.L_x_9) ;  /* 0x000000a000007945 */ /* 0x000fd80003800200 */
[----:B------:R-:W-:Y:S05]  /*0d80*/  @P0 BRA `(.L_x_10) ;  /* 0x0000000000200947 */ /* 0x000fea0003800000 */
[----:B------:R-:W0:Y:S01]  /*0d90*/  LDC.64 R8, c[0x4][0x8] ;  /* 0x01000200ff087b82 */ /* 0x000e220000000a00 */
[----:B------:R-:W-:Y:S01]  /*0da0*/  ISETP.GT.AND P0, PT, R17, R6, PT ;  /* 0x000000061100720c */ /* 0x000fe20003f04270 */
[----:B------:R-:W-:Y:S02]  /*0db0*/  HFMA2 R6, -RZ, RZ, 0, 5.9604644775390625e-08 ;  /* 0x00000001ff067431 */ /* 0x000fe400000001ff */
[----:B------:R-:W-:-:S10]  /*0dc0*/  IMAD.MOV.U32 R7, RZ, RZ, 0x0 ;  /* 0x00000000ff077424 */ /* 0x000fd400078e00ff */
[----:B------:R-:W-:Y:S05]  /*0dd0*/  @!P0 BRA `(.L_x_11) ;  /* 0x0000000000088947 */ /* 0x000fea0003800000 */
[----:B------:R-:W1:Y:S02]  /*0de0*/  LDC.64 R4, c[0x4][RZ] ;  /* 0x01000000ff047b82 */ /* 0x000e640000000a00 */
[----:B-1----:R1:W-:Y:S02]  /*0df0*/  REDG.E.MAX.S32.STRONG.GPU desc[UR10][R4.64], R17 ;  /* 0x000000110400798e */ /* 0x0023e4000d12e30a */
.L_x_11:
[----:B01----:R0:W5:Y:S02]  /*0e00*/  ATOMG.E.ADD.64.STRONG.GPU PT, R4, desc[UR10][R8.64], R6 ;  /* 0x80000006080479a8 */ /* 0x00316400081ef50a */
.L_x_10:
[----:B------:R-:W-:Y:S05]  /*0e10*/  BSYNC.RECONVERGENT B0 ;  /* 0x0000000000007941 */ /* 0x000fea0003800200 */
.L_x_9:
[----:B-----5:R-:W1:Y:S01]  /*0e20*/  SHFL.IDX PT, R4, R4, RZ, 0x1f ;  /* 0x00001fff04047589 */ /* 0x020e6200000e0000 */
[----:B------:R-:W1:Y:S03]  /*0e30*/  LDCU.64 UR12, c[0x0][0x390] ;  /* 0x00007200ff0c77ac */ /* 0x000e660008000a00 */
[----:B------:R-:W2:Y:S01]  /*0e40*/  SHFL.IDX PT, R5, R5, RZ, 0x1f ;  /* 0x00001fff05057589 */ /* 0x000ea200000e0000 */
[----:B-1----:R-:W-:-:S04]  /*0e50*/  ISETP.GE.U32.AND P0, PT, R4, UR12, PT ;  /* 0x0000000c04007c0c */ /* 0x002fc8000bf06070 */
[----:B--2---:R-:W-:-:S13]  /*0e60*/  ISETP.GE.U32.AND.EX P0, PT, R5, UR13, PT, P0 ;  /* 0x0000000d05007c0c */ /* 0x004fda000bf06100 */
[----:B------:R-:W-:Y:S05]  /*0e70*/  @!P0 BRA `(.L_x_12) ;  /* 0xfffffff000a48947 */ /* 0x000fea000383ffff */
[----:B------:R-:W-:Y:S05]  /*0e80*/  EXIT ;  /* 0x000000000000794d */ /* 0x000fea0003800000 */
.L_x_13:
[----:B------:R-:W-:-:S00]  /*0e90*/  BRA `(.L_x_13) ;  /* 0xfffffffc00fc7947 */ /* 0x000fc0000383ffff */
[----:B------:R-:W-:-:S00]  /*0ea0*/  NOP ;  /* 0x0000000000007918 */ /* 0x000fc00000000000 */
        /* <DEDUP_REMOVED lines=13> */
.L_x_14:


//--------------------- .nv.shared.reserved.0     --------------------------
	.section	.nv.shared.reserved.0,"aw",@nobits
	.weak		__nv_reservedSMEM_offset_0_alias
	.size		__nv_reservedSMEM_offset_0_alias, 0, 64
	.other		__nv_reservedSMEM_offset_0_alias,@"STO_CUDA_RESERVED_SHARED STV_DEFAULT"
__nv_reservedSMEM_offset_0_alias:
	.zero		0
	.zero		64


//--------------------- .nv.global                --------------------------
	.section	.nv.global,"aw",@nobits
	.align	8
.nv.global:
	.type		counter,@object
	.size		counter,(best - counter)
counter:
	.zero		8
	.type		best,@object
	.size		best,(.L_0 - best)
best:
	.zero		4
.L_0:


//--------------------- .nv.constant0._Z4funcPiiiy --------------------------
	.section	.nv.constant0._Z4funcPiiiy,"a",@progbits
	.sectionflags	@""
	.align	4
.nv.constant0._Z4funcPiiiy:
	.zero		920


//--------------------- SYMBOLS --------------------------

	.type		.nv.reservedSmem.offset0,@object
	.size		.nv.reservedSmem.offset0,0x4
